//
// Generated by NVIDIA NVVM Compiler
//
// Compiler Build ID: CL-36424714
// Cuda compilation tools, release 13.0, V13.0.88
// Based on NVVM 20.0.0
//

.version 9.0
.target sm_100
.address_size 64

	// .globl	_Z16complementMatrixPiS_S_ii

.visible .entry _Z16complementMatrixPiS_S_ii(
	.param .u64 .ptr .align 1 _Z16complementMatrixPiS_S_ii_param_0,
	.param .u64 .ptr .align 1 _Z16complementMatrixPiS_S_ii_param_1,
	.param .u64 .ptr .align 1 _Z16complementMatrixPiS_S_ii_param_2,
	.param .u32 _Z16complementMatrixPiS_S_ii_param_3,
	.param .u32 _Z16complementMatrixPiS_S_ii_param_4
)
{
	.reg .pred 	%p<16>;
	.reg .b32 	%r<48>;
	.reg .b64 	%rd<17>;

	ld.param.u64 	%rd4, [_Z16complementMatrixPiS_S_ii_param_0];
	ld.param.u64 	%rd5, [_Z16complementMatrixPiS_S_ii_param_1];
	ld.param.u64 	%rd6, [_Z16complementMatrixPiS_S_ii_param_2];
	ld.param.u32 	%r18, [_Z16complementMatrixPiS_S_ii_param_3];
	ld.param.u32 	%r19, [_Z16complementMatrixPiS_S_ii_param_4];
	cvta.to.global.u64 	%rd1, %rd6;
	cvta.to.global.u64 	%rd2, %rd5;
	cvta.to.global.u64 	%rd3, %rd4;
	mov.u32 	%r20, %ctaid.x;
	mov.u32 	%r21, %ntid.x;
	mov.u32 	%r22, %tid.x;
	mad.lo.s32 	%r1, %r20, %r21, %r22;
	mov.u32 	%r23, %ctaid.y;
	mov.u32 	%r24, %ntid.y;
	mov.u32 	%r25, %tid.y;
	mad.lo.s32 	%r2, %r23, %r24, %r25;
	setp.ge.s32 	%p1, %r2, %r18;
	setp.ge.s32 	%p2, %r1, %r19;
	or.pred  	%p3, %p1, %p2;
	@%p3 bra 	$L__BB0_10;
	mad.lo.s32 	%r3, %r19, %r2, %r1;
	setp.ne.s32 	%p4, %r2, 0;
	add.s32 	%r26, %r18, -1;
	setp.ne.s32 	%p5, %r2, %r26;
	and.pred  	%p6, %p4, %p5;
	setp.ne.s32 	%p7, %r1, 0;
	and.pred  	%p8, %p7, %p6;
	add.s32 	%r27, %r19, -1;
	setp.ne.s32 	%p9, %r1, %r27;
	and.pred  	%p10, %p8, %p9;
	@%p10 bra 	$L__BB0_3;
	mul.wide.s32 	%rd13, %r3, 4;
	add.s64 	%rd14, %rd3, %rd13;
	ld.global.u32 	%r39, [%rd14];
	add.s64 	%rd15, %rd2, %rd13;
	st.global.u32 	[%rd15], %r39;
	add.s64 	%rd16, %rd1, %rd13;
	mov.b32 	%r40, 0;
	st.global.u32 	[%rd16], %r40;
	bra.uni 	$L__BB0_10;
$L__BB0_3:
	mul.wide.s32 	%rd7, %r3, 4;
	add.s64 	%rd8, %rd3, %rd7;
	ld.global.u32 	%r4, [%rd8];
	setp.lt.s32 	%p11, %r4, 1;
	mov.b32 	%r43, 0;
	@%p11 bra 	$L__BB0_6;
	mov.b32 	%r43, 0;
	mov.u32 	%r41, %r4;
$L__BB0_5:
	shr.u32 	%r7, %r41, 1;
	add.s32 	%r43, %r43, 1;
	setp.gt.u32 	%p12, %r41, 1;
	mov.u32 	%r41, %r7;
	@%p12 bra 	$L__BB0_5;
$L__BB0_6:
	max.u32 	%r31, %r43, 1;
	mov.b32 	%r32, -1;
	shl.b32 	%r33, %r32, %r31;
	xor.b32  	%r34, %r4, %r33;
	not.b32 	%r45, %r34;
	add.s64 	%rd10, %rd2, %rd7;
	st.global.u32 	[%rd10], %r45;
	setp.gt.s32 	%p13, %r34, -2;
	mov.b32 	%r47, 0;
	@%p13 bra 	$L__BB0_9;
	mov.b32 	%r47, 0;
	mov.b32 	%r44, 1;
$L__BB0_8:
	shr.u32 	%r14, %r45, 1;
	and.b32  	%r37, %r45, 1;
	setp.eq.b32 	%p14, %r37, 1;
	selp.b32 	%r38, %r44, 0, %p14;
	add.s32 	%r47, %r38, %r47;
	mul.lo.s32 	%r44, %r44, 10;
	setp.gt.u32 	%p15, %r45, 1;
	mov.u32 	%r45, %r14;
	@%p15 bra 	$L__BB0_8;
$L__BB0_9:
	add.s64 	%rd12, %rd1, %rd7;
	st.global.u32 	[%rd12], %r47;
$L__BB0_10:
	ret;

}


// ===== COMPILED SASS (sm_100) =====

	.target	sm_100

	.elftype	@"ET_EXEC"


//--------------------- .note.nv.tkinfo           --------------------------
	.section	.note.nv.tkinfo,"",@"SHT_NOTE"
	.sectionflags	@"SHF_NOTE_NV_TKINFO"
	.tkinfo
        /*0018*/ 	.word	0x00000002
        /*0030*/ 	.string	""
        /*0030*/ 	.string	"ptxas"
        /*0030*/ 	.string	"Cuda compilation tools, release 13.0, V13.0.88"
        /*0030*/ 	.string	"Build cuda_13.0.r13.0/compiler.36424714_0"
        /*0030*/ 	.string	"-arch sm_100 -m 64 "



//--------------------- .note.nv.cuinfo           --------------------------
	.section	.note.nv.cuinfo,"",@"SHT_NOTE"
	.sectionflags	@"SHF_NOTE_NV_CUINFO"
        /*0018*/ 	.short	0x0002
        /*001a*/ 	.short	0x0064
        /*001c*/ 	.short	0x0082
	.zero		2


//--------------------- .nv.info                  --------------------------
	.section	.nv.info,"",@"SHT_CUDA_INFO"
	.align	4


	//----- nvinfo : EIATTR_REGCOUNT
	.align		4
        /*0000*/ 	.byte	0x04, 0x2f
        /*0002*/ 	.short	(.L_1 - .L_0)
	.align		4
.L_0:
        /*0004*/ 	.word	index@(_Z16complementMatrixPiS_S_ii)
        /*0008*/ 	.word	0x0000000c


	//----- nvinfo : EIATTR_FRAME_SIZE
	.align		4
.L_1:
        /*000c*/ 	.byte	0x04, 0x11
        /*000e*/ 	.short	(.L_3 - .L_2)
	.align		4
.L_2:
        /*0010*/ 	.word	index@(_Z16complementMatrixPiS_S_ii)
        /*0014*/ 	.word	0x00000000


	//----- nvinfo : EIATTR_MIN_STACK_SIZE
	.align		4
.L_3:
        /*0018*/ 	.byte	0x04, 0x12
        /*001a*/ 	.short	(.L_5 - .L_4)
	.align		4
.L_4:
        /*001c*/ 	.word	index@(_Z16complementMatrixPiS_S_ii)
        /*0020*/ 	.word	0x00000000
.L_5:


//--------------------- .nv.compat                --------------------------
	.section	.nv.compat,"",@"SHT_CUDA_COMPAT_INFO"
	.align	4
        /*0000*/ 	.byte	0x02, 0x09, 0x00, 0x00, 0x02, 0x02, 0x01, 0x00, 0x02, 0x05, 0x05, 0x00, 0x03, 0x07, 0x01, 0x01
        /*0010*/ 	.byte	0x02, 0x03, 0x00, 0x00, 0x02, 0x06, 0x01, 0x00, 0x04, 0x0b, 0x08, 0x00, 0x09, 0x00, 0x00, 0x00
        /*0020*/ 	.byte	0x00, 0x00, 0x00, 0x00


//--------------------- .nv.info._Z16complementMatrixPiS_S_ii --------------------------
	.section	.nv.info._Z16complementMatrixPiS_S_ii,"",@"SHT_CUDA_INFO"
	.sectionflags	@""
	.align	4


	//----- nvinfo : EIATTR_CUDA_API_VERSION
	.align		4
        /*0000*/ 	.byte	0x04, 0x37
        /*0002*/ 	.short	(.L_7 - .L_6)
.L_6:
        /*0004*/ 	.word	0x00000082


	//----- nvinfo : EIATTR_KPARAM_INFO
	.align		4
.L_7:
        /*0008*/ 	.byte	0x04, 0x17
        /*000a*/ 	.short	(.L_9 - .L_8)
.L_8:
        /*000c*/ 	.word	0x00000000
        /*0010*/ 	.short	0x0004
        /*0012*/ 	.short	0x001c
        /*0014*/ 	.byte	0x00, 0xf0, 0x11, 0x00


	//----- nvinfo : EIATTR_KPARAM_INFO
	.align		4
.L_9:
        /*0018*/ 	.byte	0x04, 0x17
        /*001a*/ 	.short	(.L_11 - .L_10)
.L_10:
        /*001c*/ 	.word	0x00000000
        /*0020*/ 	.short	0x0003
        /*0022*/ 	.short	0x0018
        /*0024*/ 	.byte	0x00, 0xf0, 0x11, 0x00


	//----- nvinfo : EIATTR_KPARAM_INFO
	.align		4
.L_11:
        /*0028*/ 	.byte	0x04, 0x17
        /*002a*/ 	.short	(.L_13 - .L_12)
.L_12:
        /*002c*/ 	.word	0x00000000
        /*0030*/ 	.short	0x0002
        /*0032*/ 	.short	0x0010
        /*0034*/ 	.byte	0x00, 0xf5, 0x21, 0x00


	//----- nvinfo : EIATTR_KPARAM_INFO
	.align		4
.L_13:
        /*0038*/ 	.byte	0x04, 0x17
        /*003a*/ 	.short	(.L_15 - .L_14)
.L_14:
        /*003c*/ 	.word	0x00000000
        /*0040*/ 	.short	0x0001
        /*0042*/ 	.short	0x0008
        /*0044*/ 	.byte	0x00, 0xf5, 0x21, 0x00


	//----- nvinfo : EIATTR_KPARAM_INFO
	.align		4
.L_15:
        /*0048*/ 	.byte	0x04, 0x17
        /*004a*/ 	.short	(.L_17 - .L_16)
.L_16:
        /*004c*/ 	.word	0x00000000
        /*0050*/ 	.short	0x0000
        /*0052*/ 	.short	0x0000
        /*0054*/ 	.byte	0x00, 0xf5, 0x21, 0x00


	//----- nvinfo : EIATTR_SPARSE_MMA_MASK
	.align		4
.L_17:
        /*0058*/ 	.byte	0x03, 0x50
        /*005a*/ 	.short	0x0000


	//----- nvinfo : EIATTR_MAXREG_COUNT
	.align		4
        /*005c*/ 	.byte	0x03, 0x1b
        /*005e*/ 	.short	0x00ff


	//----- nvinfo : EIATTR_MERCURY_ISA_VERSION
	.align		4
        /*0060*/ 	.byte	0x03, 0x5f
        /*0062*/ 	.short	0x0101


	//----- nvinfo : EIATTR_VRC_CTA_INIT_COUNT
	.align		4
        /*0064*/ 	.byte	0x02, 0x4a
	.zero		1
	.zero		1


	//----- nvinfo : EIATTR_EXIT_INSTR_OFFSETS
	.align		4
        /*0068*/ 	.byte	0x04, 0x1c
        /*006a*/ 	.short	(.L_19 - .L_18)


	//   ....[0]....
.L_18:
        /*006c*/ 	.word	0x000000c0


	//   ....[1]....
        /*0070*/ 	.word	0x000001f0


	//   ....[2]....
        /*0074*/ 	.word	0x00000480


	//----- nvinfo : EIATTR_CRS_STACK_SIZE
	.align		4
.L_19:
        /*0078*/ 	.byte	0x04, 0x1e
        /*007a*/ 	.short	(.L_21 - .L_20)
.L_20:
        /*007c*/ 	.word	0x00000000


	//----- nvinfo : EIATTR_CBANK_PARAM_SIZE
	.align		4
.L_21:
        /*0080*/ 	.byte	0x03, 0x19
        /*0082*/ 	.short	0x0020


	//----- nvinfo : EIATTR_PARAM_CBANK
	.align		4
        /*0084*/ 	.byte	0x04, 0x0a
        /*0086*/ 	.short	(.L_23 - .L_22)
	.align		4
.L_22:
        /*0088*/ 	.word	index@(.nv.constant0._Z16complementMatrixPiS_S_ii)
        /*008c*/ 	.short	0x0380
        /*008e*/ 	.short	0x0020


	//----- nvinfo : EIATTR_SW_WAR
	.align		4
.L_23:
        /*0090*/ 	.byte	0x04, 0x36
        /*0092*/ 	.short	(.L_25 - .L_24)
.L_24:
        /*0094*/ 	.word	0x00000008
.L_25:


//--------------------- .nv.callgraph             --------------------------
	.section	.nv.callgraph,"",@"SHT_CUDA_CALLGRAPH"
	.align	4
	.sectionentsize	8
	.align		4
        /*0000*/ 	.word	0x00000000
	.align		4
        /*0004*/ 	.word	0xffffffff
	.align		4
        /*0008*/ 	.word	0x00000000
	.align		4
        /*000c*/ 	.word	0xfffffffe
	.align		4
        /*0010*/ 	.word	0x00000000
	.align		4
        /*0014*/ 	.word	0xfffffffd
	.align		4
        /*0018*/ 	.word	0x00000000
	.align		4
        /*001c*/ 	.word	0xfffffffc


//--------------------- .text._Z16complementMatrixPiS_S_ii --------------------------
	.section	.text._Z16complementMatrixPiS_S_ii,"ax",@progbits
	.align	128
        .global         _Z16complementMatrixPiS_S_ii
        .type           _Z16complementMatrixPiS_S_ii,@function
        .size           _Z16complementMatrixPiS_S_ii,(.L_x_8 - _Z16complementMatrixPiS_S_ii)
        .other          _Z16complementMatrixPiS_S_ii,@"STO_CUDA_ENTRY STV_DEFAULT"
_Z16complementMatrixPiS_S_ii:
.text._Z16complementMatrixPiS_S_ii:
[----:B------:R-:W-:Y:S01]  /*0000*/  LDC R1, c[0x0][0x37c] ;  /* 0x0000df00ff017b82 */ /* 0x000fe20000000800 */
[----:B------:R-:W0:Y:S07]  /*0010*/  S2R R3, SR_TID.X ;  /* 0x0000000000037919 */ /* 0x000e2e0000002100 */
[----:B------:R-:W0:Y:S01]  /*0020*/  S2UR UR6, SR_CTAID.X ;  /* 0x00000000000679c3 */ /* 0x000e220000002500 */
[----:B------:R-:W1:Y:S01]  /*0030*/  LDCU.64 UR4, c[0x0][0x398] ;  /* 0x00007300ff0477ac */ /* 0x000e620008000a00 */
[----:B------:R-:W2:Y:S06]  /*0040*/  S2R R5, SR_TID.Y ;  /* 0x0000000000057919 */ /* 0x000eac0000002200 */
[----:B------:R-:W0:Y:S08]  /*0050*/  LDC R0, c[0x0][0x360] ;  /* 0x0000d800ff007b82 */ /* 0x000e300000000800 */
[----:B------:R-:W2:Y:S08]  /*0060*/  S2UR UR7, SR_CTAID.Y ;  /* 0x00000000000779c3 */ /* 0x000eb00000002600 */
[----:B------:R-:W2:Y:S01]  /*0070*/  LDC R2, c[0x0][0x364] ;  /* 0x0000d900ff027b82 */ /* 0x000ea20000000800 */
[----:B0-----:R-:W-:-:S05]  /*0080*/  IMAD R0, R0, UR6, R3 ;  /* 0x0000000600007c24 */ /* 0x001fca000f8e0203 */
[----:B-1----:R-:W-:Y:S01]  /*0090*/  ISETP.GE.AND P0, PT, R0, UR5, PT ;  /* 0x0000000500007c0c */ /* 0x002fe2000bf06270 */
[----:B--2---:R-:W-:-:S05]  /*00a0*/  IMAD R3, R2, UR7, R5 ;  /* 0x0000000702037c24 */ /* 0x004fca000f8e0205 */
[----:B------:R-:W-:-:S13]  /*00b0*/  ISETP.GE.OR P0, PT, R3, UR4, P0 ;  /* 0x0000000403007c0c */ /* 0x000fda0008706670 */
[----:B------:R-:W-:Y:S05]  /*00c0*/  @P0 EXIT ;  /* 0x000000000000094d */ /* 0x000fea0003800000 */
[----:B------:R-:W-:-:S06]  /*00d0*/  UIADD3 UR4, UPT, UPT, UR4, -0x1, URZ ;  /* 0xffffffff04047890 */ /* 0x000fcc000fffe0ff */
[----:B------:R-:W-:Y:S01]  /*00e0*/  ISETP.NE.AND P0, PT, R3, UR4, PT ;  /* 0x0000000403007c0c */ /* 0x000fe2000bf05270 */
[----:B------:R-:W-:-:S03]  /*00f0*/  UIADD3 UR4, UPT, UPT, UR5, -0x1, URZ ;  /* 0xffffffff05047890 */ /* 0x000fc6000fffe0ff */
[----:B------:R-:W-:-:S03]  /*0100*/  ISETP.NE.AND P0, PT, R3, RZ, P0 ;  /* 0x000000ff0300720c */ /* 0x000fc60000705270 */
[C---:B------:R-:W-:Y:S02]  /*0110*/  ISETP.NE.AND P1, PT, R0.reuse, UR4, PT ;  /* 0x0000000400007c0c */ /* 0x040fe4000bf25270 */
[----:B------:R-:W-:Y:S01]  /*0120*/  ISETP.NE.AND P0, PT, R0, RZ, P0 ;  /* 0x000000ff0000720c */ /* 0x000fe20000705270 */
[----:B------:R-:W-:Y:S02]  /*0130*/  IMAD R0, R3, UR5, R0 ;  /* 0x0000000503007c24 */ /* 0x000fe4000f8e0200 */
[----:B------:R-:W0:Y:S10]  /*0140*/  LDCU.64 UR4, c[0x0][0x358] ;  /* 0x00006b00ff0477ac */ /* 0x000e340008000a00 */
[----:B------:R-:W-:Y:S05]  /*0150*/  @P0 BRA P1, `(.L_x_0) ;  /* 0x0000000000280947 */ /* 0x000fea0000800000 */
[----:B------:R-:W1:Y:S08]  /*0160*/  LDC.64 R2, c[0x0][0x380] ;  /* 0x0000e000ff027b82 */ /* 0x000e700000000a00 */
[----:B------:R-:W2:Y:S08]  /*0170*/  LDC.64 R4, c[0x0][0x388] ;  /* 0x0000e200ff047b82 */ /* 0x000eb00000000a00 */
[----:B------:R-:W3:Y:S01]  /*0180*/  LDC.64 R6, c[0x0][0x390] ;  /* 0x0000e400ff067b82 */ /* 0x000ee20000000a00 */
[----:B-1----:R-:W-:-:S06]  /*0190*/  IMAD.WIDE R2, R0, 0x4, R2 ;  /* 0x0000000400027825 */ /* 0x002fcc00078e0202 */
[----:B0-----:R-:W4:Y:S01]  /*01a0*/  LDG.E R3, desc[UR4][R2.64] ;  /* 0x0000000402037981 */ /* 0x001f22000c1e1900 */
[----:B--2---:R-:W-:-:S04]  /*01b0*/  IMAD.WIDE R4, R0, 0x4, R4 ;  /* 0x0000000400047825 */ /* 0x004fc800078e0204 */
[----:B---3--:R-:W-:Y:S01]  /*01c0*/  IMAD.WIDE R6, R0, 0x4, R6 ;  /* 0x0000000400067825 */ /* 0x008fe200078e0206 */
[----:B----4-:R-:W-:Y:S04]  /*01d0*/  STG.E desc[UR4][R4.64], R3 ;  /* 0x0000000304007986 */ /* 0x010fe8000c101904 */
[----:B------:R-:W-:Y:S01]  /*01e0*/  STG.E desc[UR4][R6.64], RZ ;  /* 0x000000ff06007986 */ /* 0x000fe2000c101904 */
[----:B------:R-:W-:Y:S05]  /*01f0*/  EXIT ;  /* 0x000000000000794d */ /* 0x000fea0003800000 */
.L_x_0:
[----:B------:R-:W1:Y:S08]  /*0200*/  LDC.64 R2, c[0x0][0x380] ;  /* 0x0000e000ff027b82 */ /* 0x000e700000000a00 */
[----:B------:R-:W2:Y:S01]  /*0210*/  LDC.64 R4, c[0x0][0x388] ;  /* 0x0000e200ff047b82 */ /* 0x000ea20000000a00 */
[----:B-1----:R-:W-:-:S06]  /*0220*/  IMAD.WIDE R2, R0, 0x4, R2 ;  /* 0x0000000400027825 */ /* 0x002fcc00078e0202 */
[----:B0-----:R-:W3:Y:S01]  /*0230*/  LDG.E R2, desc[UR4][R2.64] ;  /* 0x0000000402027981 */ /* 0x001ee2000c1e1900 */
[----:B------:R-:W-:Y:S01]  /*0240*/  BSSY.RECONVERGENT B0, `(.L_x_1) ;  /* 0x000000b000007945 */ /* 0x000fe20003800200 */
[----:B------:R-:W-:Y:S02]  /*0250*/  IMAD.MOV.U32 R7, RZ, RZ, -0x1 ;  /* 0xffffffffff077424 */ /* 0x000fe400078e00ff */
[----:B------:R-:W-:Y:S01]  /*0260*/  IMAD.MOV.U32 R6, RZ, RZ, RZ ;  /* 0x000000ffff067224 */ /* 0x000fe200078e00ff */
[----:B---3--:R-:W-:-:S13]  /*0270*/  ISETP.GE.AND P0, PT, R2, 0x1, PT ;  /* 0x000000010200780c */ /* 0x008fda0003f06270 */
[----:B--2---:R-:W-:Y:S05]  /*0280*/  @!P0 BRA `(.L_x_2) ;  /* 0x0000000000188947 */ /* 0x004fea0003800000 */
[----:B------:R-:W-:Y:S02]  /*0290*/  IMAD.MOV.U32 R6, RZ, RZ, RZ ;  /* 0x000000ffff067224 */ /* 0x000fe400078e00ff */
[----:B------:R-:W-:-:S07]  /*02a0*/  IMAD.MOV.U32 R3, RZ, RZ, R2 ;  /* 0x000000ffff037224 */ /* 0x000fce00078e0002 */
.L_x_3:
[----:B------:R-:W-:Y:S01]  /*02b0*/  ISETP.GT.U32.AND P0, PT, R3, 0x1, PT ;  /* 0x000000010300780c */ /* 0x000fe20003f04070 */
[----:B------:R-:W-:Y:S01]  /*02c0*/  VIADD R6, R6, 0x1 ;  /* 0x0000000106067836 */ /* 0x000fe20000000000 */
[----:B------:R-:W-:-:S11]  /*02d0*/  SHF.R.U32.HI R3, RZ, 0x1, R3 ;  /* 0x00000001ff037819 */ /* 0x000fd60000011603 */
[----:B------:R-:W-:Y:S05]  /*02e0*/  @P0 BRA `(.L_x_3) ;  /* 0xfffffffc00f00947 */ /* 0x000fea000383ffff */
.L_x_2:
[----:B------:R-:W-:Y:S05]  /*02f0*/  BSYNC.RECONVERGENT B0 ;  /* 0x0000000000007941 */ /* 0x000fea0003800200 */
.L_x_1:
[----:B------:R-:W-:Y:S01]  /*0300*/  VIMNMX.U32 R6, PT, PT, R6, 0x1, !PT ;  /* 0x0000000106067848 */ /* 0x000fe20007fe0000 */
[----:B------:R-:W-:Y:S01]  /*0310*/  IMAD.WIDE R4, R0, 0x4, R4 ;  /* 0x0000000400047825 */ /* 0x000fe200078e0204 */
[----:B------:R-:W-:Y:S02]  /*0320*/  BSSY.RECONVERGENT B0, `(.L_x_4) ;  /* 0x0000014000007945 */ /* 0x000fe40003800200 */
[----:B------:R-:W-:Y:S01]  /*0330*/  SHF.L.U32 R3, R7, R6, RZ ;  /* 0x0000000607037219 */ /* 0x000fe200000006ff */
[----:B------:R-:W-:-:S03]  /*0340*/  IMAD.MOV.U32 R9, RZ, RZ, RZ ;  /* 0x000000ffff097224 */ /* 0x000fc600078e00ff */
[----:B------:R-:W-:Y:S02]  /*0350*/  LOP3.LUT R6, R2, R3, RZ, 0x3c, !PT ;  /* 0x0000000302067212 */ /* 0x000fe400078e3cff */
[----:B------:R-:W0:Y:S02]  /*0360*/  LDC.64 R2, c[0x0][0x390] ;  /* 0x0000e400ff027b82 */ /* 0x000e240000000a00 */
[----:B------:R-:W-:Y:S02]  /*0370*/  LOP3.LUT R7, RZ, R6, RZ, 0x33, !PT ;  /* 0x00000006ff077212 */ /* 0x000fe400078e33ff */
[----:B------:R-:W-:-:S03]  /*0380*/  ISETP.GT.AND P0, PT, R6, -0x2, PT ;  /* 0xfffffffe0600780c */ /* 0x000fc60003f04270 */
[----:B------:R1:W-:Y:S01]  /*0390*/  STG.E desc[UR4][R4.64], R7 ;  /* 0x0000000704007986 */ /* 0x0003e2000c101904 */
[----:B0-----:R-:W-:-:S09]  /*03a0*/  IMAD.WIDE R2, R0, 0x4, R2 ;  /* 0x0000000400027825 */ /* 0x001fd200078e0202 */
[----:B-1----:R-:W-:Y:S05]  /*03b0*/  @P0 BRA `(.L_x_5) ;  /* 0x0000000000280947 */ /* 0x002fea0003800000 */
[----:B------:R-:W-:Y:S02]  /*03c0*/  IMAD.MOV.U32 R9, RZ, RZ, RZ ;  /* 0x000000ffff097224 */ /* 0x000fe400078e00ff */
[----:B------:R-:W-:-:S07]  /*03d0*/  IMAD.MOV.U32 R4, RZ, RZ, 0x1 ;  /* 0x00000001ff047424 */ /* 0x000fce00078e00ff */
.L_x_6:
[C---:B------:R-:W-:Y:S02]  /*03e0*/  ISETP.GT.U32.AND P1, PT, R7.reuse, 0x1, PT ;  /* 0x000000010700780c */ /* 0x040fe40003f24070 */
[----:B------:R-:W-:Y:S02]  /*03f0*/  LOP3.LUT R0, R7, 0x1, RZ, 0xc0, !PT ;  /* 0x0000000107007812 */ /* 0x000fe400078ec0ff */
[----:B------:R-:W-:Y:S02]  /*0400*/  SHF.R.U32.HI R7, RZ, 0x1, R7 ;  /* 0x00000001ff077819 */ /* 0x000fe40000011607 */
[----:B------:R-:W-:-:S04]  /*0410*/  ISETP.NE.U32.AND P0, PT, R0, 0x1, PT ;  /* 0x000000010000780c */ /* 0x000fc80003f05070 */
[C---:B------:R-:W-:Y:S01]  /*0420*/  SEL R0, R4.reuse, RZ, !P0 ;  /* 0x000000ff04007207 */ /* 0x040fe20004000000 */
[----:B------:R-:W-:-:S04]  /*0430*/  IMAD R4, R4, 0xa, RZ ;  /* 0x0000000a04047824 */ /* 0x000fc800078e02ff */
[----:B------:R-:W-:Y:S01]  /*0440*/  IMAD.IADD R9, R0, 0x1, R9 ;  /* 0x0000000100097824 */ /* 0x000fe200078e0209 */
[----:B------:R-:W-:Y:S06]  /*0450*/  @P1 BRA `(.L_x_6) ;  /* 0xfffffffc00e01947 */ /* 0x000fec000383ffff */
.L_x_5:
[----:B------:R-:W-:Y:S05]  /*0460*/  BSYNC.RECONVERGENT B0 ;  /* 0x0000000000007941 */ /* 0x000fea0003800200 */
.L_x_4:
[----:B------:R-:W-:Y:S01]  /*0470*/  STG.E desc[UR4][R2.64], R9 ;  /* 0x0000000902007986 */ /* 0x000fe2000c101904 */
[----:B------:R-:W-:Y:S05]  /*0480*/  EXIT ;  /* 0x000000000000794d */ /* 0x000fea0003800000 */
.L_x_7:
[----:B------:R-:W-:-:S00]  /*0490*/  BRA `(.L_x_7) ;  /* 0xfffffffc00fc7947 */ /* 0x000fc0000383ffff */
[----:B------:R-:W-:-:S00]  /*04a0*/  NOP ;  /* 0x0000000000007918 */ /* 0x000fc00000000000 */
        /* <DEDUP_REMOVED lines=13> */
.L_x_8:


//--------------------- .nv.shared.reserved.0     --------------------------
	.section	.nv.shared.reserved.0,"aw",@nobits
	.weak		__nv_reservedSMEM_offset_0_alias
	.size		__nv_reservedSMEM_offset_0_alias, 0, 64
	.other		__nv_reservedSMEM_offset_0_alias,@"STO_CUDA_RESERVED_SHARED STV_DEFAULT"
__nv_reservedSMEM_offset_0_alias:
	.zero		0
	.zero		64


//--------------------- .nv.constant0._Z16complementMatrixPiS_S_ii --------------------------
	.section	.nv.constant0._Z16complementMatrixPiS_S_ii,"a",@progbits
	.sectionflags	@""
	.align	4
.nv.constant0._Z16complementMatrixPiS_S_ii:
	.zero		928


//--------------------- SYMBOLS --------------------------

	.type		.nv.reservedSmem.offset0,@object
	.size		.nv.reservedSmem.offset0,0x4
